	.headerflags	@"EF_CUDA_TEXMODE_UNIFIED EF_CUDA_64BIT_ADDRESS EF_CUDA_ACCELERATORS EF_CUDA_SM90 EF_CUDA_VIRTUAL_SM(EF_CUDA_SM90)"
	.elftype	@"ET_EXEC"


//--------------------- .nv.info                  --------------------------
	.section	.nv.info,"",@"SHT_CUDA_INFO"
	.align	4


	//----- nvinfo : EIATTR_REGCOUNT
	.align		4
        /*0000*/ 	.byte	0x04, 0x2f
        /*0002*/ 	.short	(.L_3 - .L_2)
	.align		4
.L_2:
        /*0004*/ 	.word	index@(triton_poi_fused_div_0)
        /*0008*/ 	.word	0x00000013


	//----- nvinfo : EIATTR_MIN_STACK_SIZE
	.align		4
.L_3:
        /*000c*/ 	.byte	0x04, 0x12
        /*000e*/ 	.short	(.L_5 - .L_4)
	.align		4
.L_4:
        /*0010*/ 	.word	index@(triton_poi_fused_div_0)
        /*0014*/ 	.word	0x00000000


	//----- nvinfo : EIATTR_FRAME_SIZE
	.align		4
.L_5:
        /*0018*/ 	.byte	0x04, 0x11
        /*001a*/ 	.short	(.L_7 - .L_6)
	.align		4
.L_6:
        /*001c*/ 	.word	index@(triton_poi_fused_div_0)
        /*0020*/ 	.word	0x00000000


	//----- nvinfo : EIATTR_MIN_STACK_SIZE
	.align		4
.L_7:
        /*0024*/ 	.byte	0x04, 0x12
        /*0026*/ 	.short	(.L_9 - .L_8)
	.align		4
.L_8:
        /*0028*/ 	.word	index@(triton_poi_fused_div_0)
        /*002c*/ 	.word	0x00000000
.L_9:


//--------------------- .nv.info.triton_poi_fused_div_0 --------------------------
	.section	.nv.info.triton_poi_fused_div_0,"",@"SHT_CUDA_INFO"
	.sectionflags	@""
	.align	4


	//----- nvinfo : EIATTR_CUDA_API_VERSION
	.align		4
        /*0000*/ 	.byte	0x04, 0x37
        /*0002*/ 	.short	(.L_11 - .L_10)
.L_10:
        /*0004*/ 	.word	0x0000007c


	//----- nvinfo : EIATTR_KPARAM_INFO
	.align		4
.L_11:
        /*0008*/ 	.byte	0x04, 0x17
        /*000a*/ 	.short	(.L_13 - .L_12)
.L_12:
        /*000c*/ 	.word	0x00000000
        /*0010*/ 	.short	0x0002
        /*0012*/ 	.short	0x0010
        /*0014*/ 	.byte	0x00, 0xf0, 0x11, 0x00


	//----- nvinfo : EIATTR_KPARAM_INFO
	.align		4
.L_13:
        /*0018*/ 	.byte	0x04, 0x17
        /*001a*/ 	.short	(.L_15 - .L_14)
.L_14:
        /*001c*/ 	.word	0x00000000
        /*0020*/ 	.short	0x0001
        /*0022*/ 	.short	0x0008
        /*0024*/ 	.byte	0x00, 0xf4, 0x21, 0x00


	//----- nvinfo : EIATTR_KPARAM_INFO
	.align		4
.L_15:
        /*0028*/ 	.byte	0x04, 0x17
        /*002a*/ 	.short	(.L_17 - .L_16)
.L_16:
        /*002c*/ 	.word	0x00000000
        /*0030*/ 	.short	0x0000
        /*0032*/ 	.short	0x0000
        /*0034*/ 	.byte	0x00, 0xf4, 0x21, 0x00


	//----- nvinfo : EIATTR_SPARSE_MMA_MASK
	.align		4
.L_17:
        /*0038*/ 	.byte	0x03, 0x50
        /*003a*/ 	.short	0x0000


	//----- nvinfo : EIATTR_MAXREG_COUNT
	.align		4
        /*003c*/ 	.byte	0x03, 0x1b
        /*003e*/ 	.short	0x00ff


	//----- nvinfo : EIATTR_EXIT_INSTR_OFFSETS
	.align		4
        /*0040*/ 	.byte	0x04, 0x1c
        /*0042*/ 	.short	(.L_19 - .L_18)


	//   ....[0]....
.L_18:
        /*0044*/ 	.word	0x00000310


	//   ....[1]....
        /*0048*/ 	.word	0x00000330


	//----- nvinfo : EIATTR_REQNTID
	.align		4
.L_19:
        /*004c*/ 	.byte	0x04, 0x10
        /*004e*/ 	.short	(.L_21 - .L_20)
.L_20:
        /*0050*/ 	.word	0x00000080
        /*0054*/ 	.word	0x00000001
        /*0058*/ 	.word	0x00000001


	//----- nvinfo : EIATTR_CBANK_PARAM_SIZE
	.align		4
.L_21:
        /*005c*/ 	.byte	0x03, 0x19
        /*005e*/ 	.short	0x0014


	//----- nvinfo : EIATTR_PARAM_CBANK
	.align		4
        /*0060*/ 	.byte	0x04, 0x0a
        /*0062*/ 	.short	(.L_23 - .L_22)
	.align		4
.L_22:
        /*0064*/ 	.word	index@(.nv.constant0.triton_poi_fused_div_0)
        /*0068*/ 	.short	0x0210
        /*006a*/ 	.short	0x0014


	//----- nvinfo : EIATTR_SW_WAR
	.align		4
.L_23:
        /*006c*/ 	.byte	0x04, 0x36
        /*006e*/ 	.short	(.L_25 - .L_24)
.L_24:
        /*0070*/ 	.word	0x00000008
.L_25:


//--------------------- .nv.callgraph             --------------------------
	.section	.nv.callgraph,"",@"SHT_CUDA_CALLGRAPH"
	.align	4
	.sectionentsize	8
	.align		4
        /*0000*/ 	.word	0x00000000
	.align		4
        /*0004*/ 	.word	0xffffffff
	.align		4
        /*0008*/ 	.word	0x00000000
	.align		4
        /*000c*/ 	.word	0xfffffffe
	.align		4
        /*0010*/ 	.word	0x00000000
	.align		4
        /*0014*/ 	.word	0xfffffffd
	.align		4
        /*0018*/ 	.word	0x00000000
	.align		4
        /*001c*/ 	.word	0xfffffffc


//--------------------- .nv.constant4             --------------------------
	.section	.nv.constant4,"a",@progbits
	.align	8
	.align		8
.nv.constant4:
        /*0000*/ 	.dword	_$_str
	.align		8
        /*0008*/ 	.dword	_$_str_$_2


//--------------------- .text.triton_poi_fused_div_0 --------------------------
	.section	.text.triton_poi_fused_div_0,"ax",@progbits
	.align	128
        .global         triton_poi_fused_div_0
        .type           triton_poi_fused_div_0,@function
        .size           triton_poi_fused_div_0,(.L_x_1 - triton_poi_fused_div_0)
        .other          triton_poi_fused_div_0,@"STO_CUDA_ENTRY STV_DEFAULT"
triton_poi_fused_div_0:
.text.triton_poi_fused_div_0:
[----:B------:R-:W0:Y:S02]  /*0000*/  LDC R1, c[0x0][0x28] ;  /* 0x00000a00ff017b82 */ /* 0x000e240000000800 */
[----:B------:R-:W1:Y:S01]  /*0010*/  S2R R5, SR_TID.X ;  /* 0x0000000000057919 */ /* 0x000e620000002100 */
[----:B------:R-:W2:Y:S01]  /*0020*/  LDC.64 R2, c[0x0][0x210] ;  /* 0x00008400ff027b82 */ /* 0x000ea20000000a00 */
[----:B------:R-:W-:Y:S01]  /*0030*/  ULDC.64 UR4, c[0x0][0x208] ;  /* 0x0000820000047ab9 */ /* 0x000fe20000000a00 */
[----:B------:R-:W3:Y:S01]  /*0040*/  S2R R0, SR_CTAID.X ;  /* 0x0000000000007919 */ /* 0x000ee20000002500 */
[----:B-1----:R-:W-:Y:S02]  /*0050*/  LOP3.LUT R5, R5, 0x7f, RZ, 0xc0, !PT ;  /* 0x0000007f05057812 */ /* 0x002fe400078ec0ff */
[----:B---3--:R-:W-:Y:S02]  /*0060*/  SHF.R.S32.HI R4, RZ, 0x18, R0 ;  /* 0x00000018ff047819 */ /* 0x008fe40000011400 */
[----:B------:R-:W-:Y:S02]  /*0070*/  LEA R5, R0, R5, 0x7 ;  /* 0x0000000500057211 */ /* 0x000fe400078e38ff */
[----:B------:R-:W-:-:S02]  /*0080*/  SGXT R0, R4, 0x1 ;  /* 0x000000010400781a */ /* 0x000fc40000000200 */
[----:B------:R-:W-:Y:S02]  /*0090*/  ISETP.GE.AND P2, PT, R5, 0x100, PT ;  /* 0x000001000500780c */ /* 0x000fe40003f46270 */
[CC--:B------:R-:W-:Y:S02]  /*00a0*/  LEA.HI R4, R0.reuse, R5.reuse, RZ, 0x4 ;  /* 0x0000000500047211 */ /* 0x0c0fe400078f20ff */
[----:B------:R-:W-:Y:S02]  /*00b0*/  LEA.HI R0, R0, R5, RZ, 0x6 ;  /* 0x0000000500007211 */ /* 0x000fe400078f30ff */
[----:B------:R-:W-:Y:S02]  /*00c0*/  LOP3.LUT R4, R4, 0xfffffff0, RZ, 0xc0, !PT ;  /* 0xfffffff004047812 */ /* 0x000fe400078ec0ff */
[----:B------:R-:W-:-:S04]  /*00d0*/  LOP3.LUT R0, R0, 0xffffffc0, RZ, 0xc0, !PT ;  /* 0xffffffc000007812 */ /* 0x000fc800078ec0ff */
[----:B------:R-:W-:Y:S01]  /*00e0*/  IADD3 R11, R0, R5, -R4 ;  /* 0x00000005000b7210 */ /* 0x000fe20007ffe804 */
[----:B------:R-:W-:Y:S01]  /*00f0*/  HFMA2.MMA R4, -RZ, RZ, 0, 0 ;  /* 0x00000000ff047435 */ /* 0x000fe200000001ff */
[----:B------:R-:W-:Y:S02]  /*0100*/  IMAD.MOV.U32 R0, RZ, RZ, RZ ;  /* 0x000000ffff007224 */ /* 0x000fe400078e00ff */
[----:B------:R-:W-:Y:S01]  /*0110*/  IADD3 R9, R11, 0x10, RZ ;  /* 0x000000100b097810 */ /* 0x000fe20007ffe0ff */
[----:B--2---:R-:W-:Y:S01]  /*0120*/  IMAD.WIDE R6, R11, 0x4, R2 ;  /* 0x000000040b067825 */ /* 0x004fe200078e0202 */
[----:B------:R-:W-:-:S03]  /*0130*/  IADD3 R13, R11, 0x20, RZ ;  /* 0x000000200b0d7810 */ /* 0x000fc60007ffe0ff */
[----:B------:R-:W-:Y:S01]  /*0140*/  IMAD.WIDE R8, R9, 0x4, R2 ;  /* 0x0000000409087825 */ /* 0x000fe200078e0202 */
[----:B------:R-:W-:Y:S01]  /*0150*/  MOV R14, RZ ;  /* 0x000000ff000e7202 */ /* 0x000fe20000000f00 */
[----:B------:R-:W-:Y:S01]  /*0160*/  HFMA2.MMA R16, -RZ, RZ, 0, 0 ;  /* 0x00000000ff107435 */ /* 0x000fe200000001ff */
[----:B------:R1:W2:Y:S01]  /*0170*/  @!P2 LDG.E.EL R0, desc[UR4][R6.64] ;  /* 0x000000040600a981 */ /* 0x0002a2000c2e1900 */
[----:B------:R-:W-:-:S03]  /*0180*/  VIADD R15, R11, 0x30 ;  /* 0x000000300b0f7836 */ /* 0x000fc60000000000 */
[----:B------:R-:W3:Y:S01]  /*0190*/  @!P2 LDG.E.EL R4, desc[UR4][R8.64] ;  /* 0x000000040804a981 */ /* 0x000ee2000c2e1900 */
[----:B------:R-:W-:-:S04]  /*01a0*/  IMAD.WIDE R10, R13, 0x4, R2 ;  /* 0x000000040d0a7825 */ /* 0x000fc800078e0202 */
[--C-:B------:R-:W-:Y:S01]  /*01b0*/  IMAD.WIDE R12, R15, 0x4, R2.reuse ;  /* 0x000000040f0c7825 */ /* 0x100fe200078e0202 */
[----:B------:R-:W4:Y:S01]  /*01c0*/  @!P2 LDG.E.EL R14, desc[UR4][R10.64] ;  /* 0x000000040a0ea981 */ /* 0x000f22000c2e1900 */
[----:B-1----:R-:W1:Y:S03]  /*01d0*/  LDC.64 R6, c[0x0][0x218] ;  /* 0x00008600ff067b82 */ /* 0x002e660000000a00 */
[----:B------:R-:W5:Y:S01]  /*01e0*/  @!P2 LDG.E.EL R16, desc[UR4][R12.64] ;  /* 0x000000040c10a981 */ /* 0x000f62000c2e1900 */
[----:B------:R-:W-:Y:S01]  /*01f0*/  MOV R15, RZ ;  /* 0x000000ff000f7202 */ /* 0x000fe20000000f00 */
[----:B------:R-:W-:-:S05]  /*0200*/  IMAD.WIDE R2, R5, 0x4, R2 ;  /* 0x0000000405027825 */ /* 0x000fca00078e0202 */
[----:B------:R1:W5:Y:S02]  /*0210*/  @!P2 LDG.E R15, desc[UR4][R2.64] ;  /* 0x00000004020fa981 */ /* 0x000364000c1e1900 */
[----:B-1----:R-:W-:-:S04]  /*0220*/  IMAD.WIDE R2, R5, 0x4, R6 ;  /* 0x0000000405027825 */ /* 0x002fc800078e0206 */
[----:B---3--:R-:W-:-:S04]  /*0230*/  FMUL R9, R4, R4 ;  /* 0x0000000404097220 */ /* 0x008fc80000400000 */
[----:B--2---:R-:W-:-:S04]  /*0240*/  FFMA R9, R0, R0, R9 ;  /* 0x0000000000097223 */ /* 0x004fc80000000009 */
[----:B----4-:R-:W-:-:S04]  /*0250*/  FFMA R9, R14, R14, R9 ;  /* 0x0000000e0e097223 */ /* 0x010fc80000000009 */
[----:B-----5:R-:W-:-:S04]  /*0260*/  FFMA R9, R16, R16, R9 ;  /* 0x0000001010097223 */ /* 0x020fc80000000009 */
[----:B------:R-:W-:-:S04]  /*0270*/  FADD R9, R9, 9.9999999747524270788e-07 ;  /* 0x358637bd09097421 */ /* 0x000fc80000000000 */
[----:B------:R-:W1:Y:S02]  /*0280*/  MUFU.SQRT R0, R9 ;  /* 0x0000000900007308 */ /* 0x000e640000002000 */
[C---:B-1----:R-:W-:Y:S02]  /*0290*/  FSETP.GT.AND P0, PT, R0.reuse, 8.50705917302346158658e+37, PT ;  /* 0x7e8000000000780b */ /* 0x042fe40003f04000 */
[----:B------:R-:W-:-:S11]  /*02a0*/  FSETP.GEU.AND P1, PT, R0, 1.175494350822287508e-38, PT ;  /* 0x008000000000780b */ /* 0x000fd60003f2e000 */
[----:B------:R-:W-:-:S04]  /*02b0*/  @P0 FMUL R0, R0, 0.25 ;  /* 0x3e80000000000820 */ /* 0x000fc80000400000 */
[----:B------:R-:W-:-:S06]  /*02c0*/  @!P1 FMUL R0, R0, 16777216 ;  /* 0x4b80000000009820 */ /* 0x000fcc0000400000 */
[----:B------:R-:W1:Y:S01]  /*02d0*/  MUFU.RCP R0, R0 ;  /* 0x0000000000007308 */ /* 0x000e620000001000 */
[----:B------:R-:W-:-:S04]  /*02e0*/  @P0 FMUL R15, R15, 0.25 ;  /* 0x3e8000000f0f0820 */ /* 0x000fc80000400000 */
[----:B------:R-:W-:-:S04]  /*02f0*/  @!P1 FMUL R15, R15, 16777216 ;  /* 0x4b8000000f0f9820 */ /* 0x000fc80000400000 */
[----:B-1----:R-:W-:Y:S01]  /*0300*/  FMUL R15, R0, R15 ;  /* 0x0000000f000f7220 */ /* 0x002fe20000400000 */
[----:B------:R-:W-:Y:S06]  /*0310*/  @P2 EXIT ;  /* 0x000000000000294d */ /* 0x000fec0003800000 */
[----:B------:R-:W-:Y:S01]  /*0320*/  STG.E desc[UR4][R2.64], R15 ;  /* 0x0000000f02007986 */ /* 0x000fe2000c101904 */
[----:B------:R-:W-:Y:S05]  /*0330*/  EXIT ;  /* 0x000000000000794d */ /* 0x000fea0003800000 */
.L_x_0:
[----:B------:R-:W-:-:S00]  /*0340*/  BRA `(.L_x_0) ;  /* 0xfffffffc00fc7947 */ /* 0x000fc0000383ffff */
[----:B------:R-:W-:-:S00]  /*0350*/  NOP ;  /* 0x0000000000007918 */ /* 0x000fc00000000000 */
        /* <DEDUP_REMOVED lines=10> */
.L_x_1:


//--------------------- .nv.global.init           --------------------------
	.section	.nv.global.init,"aw",@progbits
.nv.global.init:
	.type		_$_str,@object
	.size		_$_str,(_$_str_$_2 - _$_str)
_$_str:
        /*0000*/ 	.byte	0x5f, 0x5f, 0x43, 0x55, 0x44, 0x41, 0x5f, 0x46, 0x54, 0x5a, 0x00
	.type		_$_str_$_2,@object
	.size		_$_str_$_2,(.L_1 - _$_str_$_2)
_$_str_$_2:
        /*000b*/ 	.byte	0x5f, 0x5f, 0x43, 0x55, 0x44, 0x41, 0x5f, 0x50, 0x52, 0x45, 0x43, 0x5f, 0x53, 0x51, 0x52, 0x54
        /*001b*/ 	.byte	0x00
.L_1:


//--------------------- .nv.constant0.triton_poi_fused_div_0 --------------------------
	.section	.nv.constant0.triton_poi_fused_div_0,"a",@progbits
	.sectionflags	@""
	.align	4
.nv.constant0.triton_poi_fused_div_0:
	.zero		548
